//
// Generated by NVIDIA NVVM Compiler
//
// Compiler Build ID: CL-36424714
// Cuda compilation tools, release 13.0, V13.0.88
// Based on NVVM 20.0.0
//

.version 9.0
.target sm_100
.address_size 64

	// .globl	pack_quadrants_singleblock

.visible .entry pack_quadrants_singleblock(
	.param .u64 .ptr .align 1 pack_quadrants_singleblock_param_0,
	.param .u64 .ptr .align 1 pack_quadrants_singleblock_param_1,
	.param .u64 .ptr .align 1 pack_quadrants_singleblock_param_2,
	.param .u64 .ptr .align 1 pack_quadrants_singleblock_param_3,
	.param .u32 pack_quadrants_singleblock_param_4,
	.param .u32 pack_quadrants_singleblock_param_5,
	.param .f32 pack_quadrants_singleblock_param_6,
	.param .f32 pack_quadrants_singleblock_param_7,
	.param .f32 pack_quadrants_singleblock_param_8,
	.param .f32 pack_quadrants_singleblock_param_9
)
{


	ret;

}


// ===== COMPILED SASS (sm_100) =====

	.target	sm_100

	.elftype	@"ET_EXEC"


//--------------------- .note.nv.tkinfo           --------------------------
	.section	.note.nv.tkinfo,"",@"SHT_NOTE"
	.sectionflags	@"SHF_NOTE_NV_TKINFO"
	.tkinfo
        /*0018*/ 	.word	0x00000002
        /*0030*/ 	.string	""
        /*0030*/ 	.string	"ptxas"
        /*0030*/ 	.string	"Cuda compilation tools, release 13.0, V13.0.88"
        /*0030*/ 	.string	"Build cuda_13.0.r13.0/compiler.36424714_0"
        /*0030*/ 	.string	"-arch sm_100 -m 64 "



//--------------------- .note.nv.cuinfo           --------------------------
	.section	.note.nv.cuinfo,"",@"SHT_NOTE"
	.sectionflags	@"SHF_NOTE_NV_CUINFO"
        /*0018*/ 	.short	0x0002
        /*001a*/ 	.short	0x0064
        /*001c*/ 	.short	0x0082
	.zero		2


//--------------------- .nv.info                  --------------------------
	.section	.nv.info,"",@"SHT_CUDA_INFO"
	.align	4


	//----- nvinfo : EIATTR_REGCOUNT
	.align		4
        /*0000*/ 	.byte	0x04, 0x2f
        /*0002*/ 	.short	(.L_1 - .L_0)
	.align		4
.L_0:
        /*0004*/ 	.word	index@(pack_quadrants_singleblock)
        /*0008*/ 	.word	0x00000004


	//----- nvinfo : EIATTR_FRAME_SIZE
	.align		4
.L_1:
        /*000c*/ 	.byte	0x04, 0x11
        /*000e*/ 	.short	(.L_3 - .L_2)
	.align		4
.L_2:
        /*0010*/ 	.word	index@(pack_quadrants_singleblock)
        /*0014*/ 	.word	0x00000000


	//----- nvinfo : EIATTR_MIN_STACK_SIZE
	.align		4
.L_3:
        /*0018*/ 	.byte	0x04, 0x12
        /*001a*/ 	.short	(.L_5 - .L_4)
	.align		4
.L_4:
        /*001c*/ 	.word	index@(pack_quadrants_singleblock)
        /*0020*/ 	.word	0x00000000
.L_5:


//--------------------- .nv.compat                --------------------------
	.section	.nv.compat,"",@"SHT_CUDA_COMPAT_INFO"
	.align	4
        /*0000*/ 	.byte	0x02, 0x09, 0x00, 0x00, 0x02, 0x02, 0x01, 0x00, 0x02, 0x05, 0x05, 0x00, 0x03, 0x07, 0x01, 0x01
        /*0010*/ 	.byte	0x02, 0x03, 0x00, 0x00, 0x02, 0x06, 0x01, 0x00, 0x04, 0x0b, 0x08, 0x00, 0x09, 0x00, 0x00, 0x00
        /*0020*/ 	.byte	0x00, 0x00, 0x00, 0x00


//--------------------- .nv.info.pack_quadrants_singleblock --------------------------
	.section	.nv.info.pack_quadrants_singleblock,"",@"SHT_CUDA_INFO"
	.sectionflags	@""
	.align	4


	//----- nvinfo : EIATTR_CUDA_API_VERSION
	.align		4
        /*0000*/ 	.byte	0x04, 0x37
        /*0002*/ 	.short	(.L_7 - .L_6)
.L_6:
        /*0004*/ 	.word	0x00000082


	//----- nvinfo : EIATTR_KPARAM_INFO
	.align		4
.L_7:
        /*0008*/ 	.byte	0x04, 0x17
        /*000a*/ 	.short	(.L_9 - .L_8)
.L_8:
        /*000c*/ 	.word	0x00000000
        /*0010*/ 	.short	0x0009
        /*0012*/ 	.short	0x0034
        /*0014*/ 	.byte	0x00, 0xf0, 0x11, 0x00


	//----- nvinfo : EIATTR_KPARAM_INFO
	.align		4
.L_9:
        /*0018*/ 	.byte	0x04, 0x17
        /*001a*/ 	.short	(.L_11 - .L_10)
.L_10:
        /*001c*/ 	.word	0x00000000
        /*0020*/ 	.short	0x0008
        /*0022*/ 	.short	0x0030
        /*0024*/ 	.byte	0x00, 0xf0, 0x11, 0x00


	//----- nvinfo : EIATTR_KPARAM_INFO
	.align		4
.L_11:
        /*0028*/ 	.byte	0x04, 0x17
        /*002a*/ 	.short	(.L_13 - .L_12)
.L_12:
        /*002c*/ 	.word	0x00000000
        /*0030*/ 	.short	0x0007
        /*0032*/ 	.short	0x002c
        /*0034*/ 	.byte	0x00, 0xf0, 0x11, 0x00


	//----- nvinfo : EIATTR_KPARAM_INFO
	.align		4
.L_13:
        /*0038*/ 	.byte	0x04, 0x17
        /*003a*/ 	.short	(.L_15 - .L_14)
.L_14:
        /*003c*/ 	.word	0x00000000
        /*0040*/ 	.short	0x0006
        /*0042*/ 	.short	0x0028
        /*0044*/ 	.byte	0x00, 0xf0, 0x11, 0x00


	//----- nvinfo : EIATTR_KPARAM_INFO
	.align		4
.L_15:
        /*0048*/ 	.byte	0x04, 0x17
        /*004a*/ 	.short	(.L_17 - .L_16)
.L_16:
        /*004c*/ 	.word	0x00000000
        /*0050*/ 	.short	0x0005
        /*0052*/ 	.short	0x0024
        /*0054*/ 	.byte	0x00, 0xf0, 0x11, 0x00


	//----- nvinfo : EIATTR_KPARAM_INFO
	.align		4
.L_17:
        /*0058*/ 	.byte	0x04, 0x17
        /*005a*/ 	.short	(.L_19 - .L_18)
.L_18:
        /*005c*/ 	.word	0x00000000
        /*0060*/ 	.short	0x0004
        /*0062*/ 	.short	0x0020
        /*0064*/ 	.byte	0x00, 0xf0, 0x11, 0x00


	//----- nvinfo : EIATTR_KPARAM_INFO
	.align		4
.L_19:
        /*0068*/ 	.byte	0x04, 0x17
        /*006a*/ 	.short	(.L_21 - .L_20)
.L_20:
        /*006c*/ 	.word	0x00000000
        /*0070*/ 	.short	0x0003
        /*0072*/ 	.short	0x0018
        /*0074*/ 	.byte	0x00, 0xf5, 0x21, 0x00


	//----- nvinfo : EIATTR_KPARAM_INFO
	.align		4
.L_21:
        /*0078*/ 	.byte	0x04, 0x17
        /*007a*/ 	.short	(.L_23 - .L_22)
.L_22:
        /*007c*/ 	.word	0x00000000
        /*0080*/ 	.short	0x0002
        /*0082*/ 	.short	0x0010
        /*0084*/ 	.byte	0x00, 0xf5, 0x21, 0x00


	//----- nvinfo : EIATTR_KPARAM_INFO
	.align		4
.L_23:
        /*0088*/ 	.byte	0x04, 0x17
        /*008a*/ 	.short	(.L_25 - .L_24)
.L_24:
        /*008c*/ 	.word	0x00000000
        /*0090*/ 	.short	0x0001
        /*0092*/ 	.short	0x0008
        /*0094*/ 	.byte	0x00, 0xf5, 0x21, 0x00


	//----- nvinfo : EIATTR_KPARAM_INFO
	.align		4
.L_25:
        /*0098*/ 	.byte	0x04, 0x17
        /*009a*/ 	.short	(.L_27 - .L_26)
.L_26:
        /*009c*/ 	.word	0x00000000
        /*00a0*/ 	.short	0x0000
        /*00a2*/ 	.short	0x0000
        /*00a4*/ 	.byte	0x00, 0xf5, 0x21, 0x00


	//----- nvinfo : EIATTR_SPARSE_MMA_MASK
	.align		4
.L_27:
        /*00a8*/ 	.byte	0x03, 0x50
        /*00aa*/ 	.short	0x0000


	//----- nvinfo : EIATTR_MAXREG_COUNT
	.align		4
        /*00ac*/ 	.byte	0x03, 0x1b
        /*00ae*/ 	.short	0x00ff


	//----- nvinfo : EIATTR_MERCURY_ISA_VERSION
	.align		4
        /*00b0*/ 	.byte	0x03, 0x5f
        /*00b2*/ 	.short	0x0101


	//----- nvinfo : EIATTR_VRC_CTA_INIT_COUNT
	.align		4
        /*00b4*/ 	.byte	0x02, 0x4a
	.zero		1
	.zero		1


	//----- nvinfo : EIATTR_EXIT_INSTR_OFFSETS
	.align		4
        /*00b8*/ 	.byte	0x04, 0x1c
        /*00ba*/ 	.short	(.L_29 - .L_28)


	//   ....[0]....
.L_28:
        /*00bc*/ 	.word	0x00000010


	//----- nvinfo : EIATTR_CBANK_PARAM_SIZE
	.align		4
.L_29:
        /*00c0*/ 	.byte	0x03, 0x19
        /*00c2*/ 	.short	0x0038


	//----- nvinfo : EIATTR_PARAM_CBANK
	.align		4
        /*00c4*/ 	.byte	0x04, 0x0a
        /*00c6*/ 	.short	(.L_31 - .L_30)
	.align		4
.L_30:
        /*00c8*/ 	.word	index@(.nv.constant0.pack_quadrants_singleblock)
        /*00cc*/ 	.short	0x0380
        /*00ce*/ 	.short	0x0038


	//----- nvinfo : EIATTR_SW_WAR
	.align		4
.L_31:
        /*00d0*/ 	.byte	0x04, 0x36
        /*00d2*/ 	.short	(.L_33 - .L_32)
.L_32:
        /*00d4*/ 	.word	0x00000008
.L_33:


//--------------------- .nv.callgraph             --------------------------
	.section	.nv.callgraph,"",@"SHT_CUDA_CALLGRAPH"
	.align	4
	.sectionentsize	8
	.align		4
        /*0000*/ 	.word	0x00000000
	.align		4
        /*0004*/ 	.word	0xffffffff
	.align		4
        /*0008*/ 	.word	0x00000000
	.align		4
        /*000c*/ 	.word	0xfffffffe
	.align		4
        /*0010*/ 	.word	0x00000000
	.align		4
        /*0014*/ 	.word	0xfffffffd
	.align		4
        /*0018*/ 	.word	0x00000000
	.align		4
        /*001c*/ 	.word	0xfffffffc


//--------------------- .text.pack_quadrants_singleblock --------------------------
	.section	.text.pack_quadrants_singleblock,"ax",@progbits
	.align	128
        .global         pack_quadrants_singleblock
        .type           pack_quadrants_singleblock,@function
        .size           pack_quadrants_singleblock,(.L_x_1 - pack_quadrants_singleblock)
        .other          pack_quadrants_singleblock,@"STO_CUDA_ENTRY STV_DEFAULT"
pack_quadrants_singleblock:
.text.pack_quadrants_singleblock:
[----:B------:R-:W-:Y:S01]  /*0000*/  LDC R1, c[0x0][0x37c] ;  /* 0x0000df00ff017b82 */ /* 0x000fe20000000800 */
[----:B------:R-:W-:Y:S05]  /*0010*/  EXIT ;  /* 0x000000000000794d */ /* 0x000fea0003800000 */
.L_x_0:
[----:B------:R-:W-:-:S00]  /*0020*/  BRA `(.L_x_0) ;  /* 0xfffffffc00fc7947 */ /* 0x000fc0000383ffff */
[----:B------:R-:W-:-:S00]  /*0030*/  NOP ;  /* 0x0000000000007918 */ /* 0x000fc00000000000 */
        /* <DEDUP_REMOVED lines=12> */
.L_x_1:


//--------------------- .nv.shared.reserved.0     --------------------------
	.section	.nv.shared.reserved.0,"aw",@nobits
	.weak		__nv_reservedSMEM_offset_0_alias
	.size		__nv_reservedSMEM_offset_0_alias, 0, 64
	.other		__nv_reservedSMEM_offset_0_alias,@"STO_CUDA_RESERVED_SHARED STV_DEFAULT"
__nv_reservedSMEM_offset_0_alias:
	.zero		0
	.zero		64


//--------------------- .nv.constant0.pack_quadrants_singleblock --------------------------
	.section	.nv.constant0.pack_quadrants_singleblock,"a",@progbits
	.sectionflags	@""
	.align	4
.nv.constant0.pack_quadrants_singleblock:
	.zero		952


//--------------------- SYMBOLS --------------------------

	.type		.nv.reservedSmem.offset0,@object
	.size		.nv.reservedSmem.offset0,0x4
